//
// Generated by NVIDIA NVVM Compiler
//
// Compiler Build ID: CL-36424714
// Cuda compilation tools, release 13.0, V13.0.88
// Based on NVVM 20.0.0
//

.version 9.0
.target sm_100
.address_size 64

	// .globl	DIFFUSION_TO_TMP

.visible .entry DIFFUSION_TO_TMP(
	.param .u32 DIFFUSION_TO_TMP_param_0,
	.param .u32 DIFFUSION_TO_TMP_param_1,
	.param .u64 .ptr .align 1 DIFFUSION_TO_TMP_param_2,
	.param .u64 .ptr .align 1 DIFFUSION_TO_TMP_param_3,
	.param .f32 DIFFUSION_TO_TMP_param_4
)
{
	.reg .pred 	%p<4>;
	.reg .b32 	%r<14>;
	.reg .b32 	%f<6>;
	.reg .b64 	%rd<8>;

	ld.param.u32 	%r3, [DIFFUSION_TO_TMP_param_0];
	ld.param.u32 	%r4, [DIFFUSION_TO_TMP_param_1];
	ld.param.u64 	%rd1, [DIFFUSION_TO_TMP_param_2];
	ld.param.u64 	%rd2, [DIFFUSION_TO_TMP_param_3];
	ld.param.f32 	%f1, [DIFFUSION_TO_TMP_param_4];
	mov.u32 	%r6, %ctaid.x;
	mov.u32 	%r7, %ntid.x;
	mov.u32 	%r8, %tid.x;
	mad.lo.s32 	%r1, %r6, %r7, %r8;
	mov.u32 	%r9, %ctaid.y;
	mov.u32 	%r10, %ntid.y;
	mov.u32 	%r11, %tid.y;
	mad.lo.s32 	%r12, %r9, %r10, %r11;
	setp.ge.s32 	%p1, %r1, %r3;
	setp.ge.s32 	%p2, %r12, %r4;
	or.pred  	%p3, %p1, %p2;
	@%p3 bra 	$L__BB0_2;
	cvta.to.global.u64 	%rd3, %rd1;
	cvta.to.global.u64 	%rd4, %rd2;
	mad.lo.s32 	%r13, %r12, %r3, %r1;
	mul.wide.s32 	%rd5, %r13, 4;
	add.s64 	%rd6, %rd3, %rd5;
	ld.global.f32 	%f2, [%rd6];
	mul.f32 	%f3, %f1, %f2;
	mul.f32 	%f4, %f3, 0f3E000000;
	sub.f32 	%f5, %f2, %f3;
	st.global.f32 	[%rd6], %f5;
	add.s64 	%rd7, %rd4, %rd5;
	st.global.f32 	[%rd7], %f4;
$L__BB0_2:
	ret;

}
	// .globl	DIFFUSION_UPDATE
.visible .entry DIFFUSION_UPDATE(
	.param .u32 DIFFUSION_UPDATE_param_0,
	.param .u32 DIFFUSION_UPDATE_param_1,
	.param .u64 .ptr .align 1 DIFFUSION_UPDATE_param_2,
	.param .u64 .ptr .align 1 DIFFUSION_UPDATE_param_3,
	.param .u64 .ptr .align 1 DIFFUSION_UPDATE_param_4
)
{
	.reg .pred 	%p<4>;
	.reg .b32 	%r<23>;
	.reg .b32 	%f<19>;
	.reg .b64 	%rd<27>;

	ld.param.u32 	%r3, [DIFFUSION_UPDATE_param_0];
	ld.param.u32 	%r4, [DIFFUSION_UPDATE_param_1];
	ld.param.u64 	%rd1, [DIFFUSION_UPDATE_param_2];
	ld.param.u64 	%rd2, [DIFFUSION_UPDATE_param_3];
	ld.param.u64 	%rd3, [DIFFUSION_UPDATE_param_4];
	mov.u32 	%r6, %ctaid.x;
	mov.u32 	%r7, %ntid.x;
	mov.u32 	%r8, %tid.x;
	mad.lo.s32 	%r1, %r6, %r7, %r8;
	mov.u32 	%r9, %ctaid.y;
	mov.u32 	%r10, %ntid.y;
	mov.u32 	%r11, %tid.y;
	mad.lo.s32 	%r12, %r9, %r10, %r11;
	setp.ge.s32 	%p1, %r1, %r3;
	setp.ge.s32 	%p2, %r12, %r4;
	or.pred  	%p3, %p1, %p2;
	@%p3 bra 	$L__BB1_2;
	cvta.to.global.u64 	%rd4, %rd1;
	cvta.to.global.u64 	%rd5, %rd2;
	mad.lo.s32 	%r13, %r12, %r3, %r1;
	shl.b32 	%r14, %r13, 3;
	cvta.to.global.u64 	%rd6, %rd3;
	mul.wide.s32 	%rd7, %r14, 4;
	add.s64 	%rd8, %rd6, %rd7;
	ld.global.u32 	%r15, [%rd8];
	mul.wide.s32 	%rd9, %r15, 4;
	add.s64 	%rd10, %rd5, %rd9;
	ld.global.f32 	%f1, [%rd10];
	add.f32 	%f2, %f1, 0f00000000;
	ld.global.u32 	%r16, [%rd8+4];
	mul.wide.s32 	%rd11, %r16, 4;
	add.s64 	%rd12, %rd5, %rd11;
	ld.global.f32 	%f3, [%rd12];
	add.f32 	%f4, %f2, %f3;
	ld.global.u32 	%r17, [%rd8+8];
	mul.wide.s32 	%rd13, %r17, 4;
	add.s64 	%rd14, %rd5, %rd13;
	ld.global.f32 	%f5, [%rd14];
	add.f32 	%f6, %f4, %f5;
	ld.global.u32 	%r18, [%rd8+12];
	mul.wide.s32 	%rd15, %r18, 4;
	add.s64 	%rd16, %rd5, %rd15;
	ld.global.f32 	%f7, [%rd16];
	add.f32 	%f8, %f6, %f7;
	ld.global.u32 	%r19, [%rd8+16];
	mul.wide.s32 	%rd17, %r19, 4;
	add.s64 	%rd18, %rd5, %rd17;
	ld.global.f32 	%f9, [%rd18];
	add.f32 	%f10, %f8, %f9;
	ld.global.u32 	%r20, [%rd8+20];
	mul.wide.s32 	%rd19, %r20, 4;
	add.s64 	%rd20, %rd5, %rd19;
	ld.global.f32 	%f11, [%rd20];
	add.f32 	%f12, %f10, %f11;
	ld.global.u32 	%r21, [%rd8+24];
	mul.wide.s32 	%rd21, %r21, 4;
	add.s64 	%rd22, %rd5, %rd21;
	ld.global.f32 	%f13, [%rd22];
	add.f32 	%f14, %f12, %f13;
	ld.global.u32 	%r22, [%rd8+28];
	mul.wide.s32 	%rd23, %r22, 4;
	add.s64 	%rd24, %rd5, %rd23;
	ld.global.f32 	%f15, [%rd24];
	add.f32 	%f16, %f14, %f15;
	mul.wide.s32 	%rd25, %r13, 4;
	add.s64 	%rd26, %rd4, %rd25;
	ld.global.f32 	%f17, [%rd26];
	add.f32 	%f18, %f16, %f17;
	st.global.f32 	[%rd26], %f18;
$L__BB1_2:
	ret;

}
	// .globl	DIFFUSION_UPDATE_THEN_EVAPORATION
.visible .entry DIFFUSION_UPDATE_THEN_EVAPORATION(
	.param .u32 DIFFUSION_UPDATE_THEN_EVAPORATION_param_0,
	.param .u32 DIFFUSION_UPDATE_THEN_EVAPORATION_param_1,
	.param .u64 .ptr .align 1 DIFFUSION_UPDATE_THEN_EVAPORATION_param_2,
	.param .u64 .ptr .align 1 DIFFUSION_UPDATE_THEN_EVAPORATION_param_3,
	.param .f32 DIFFUSION_UPDATE_THEN_EVAPORATION_param_4,
	.param .u64 .ptr .align 1 DIFFUSION_UPDATE_THEN_EVAPORATION_param_5
)
{
	.reg .pred 	%p<4>;
	.reg .b32 	%r<23>;
	.reg .b32 	%f<22>;
	.reg .b64 	%rd<27>;

	ld.param.u32 	%r3, [DIFFUSION_UPDATE_THEN_EVAPORATION_param_0];
	ld.param.u32 	%r4, [DIFFUSION_UPDATE_THEN_EVAPORATION_param_1];
	ld.param.u64 	%rd1, [DIFFUSION_UPDATE_THEN_EVAPORATION_param_2];
	ld.param.u64 	%rd2, [DIFFUSION_UPDATE_THEN_EVAPORATION_param_3];
	ld.param.f32 	%f1, [DIFFUSION_UPDATE_THEN_EVAPORATION_param_4];
	ld.param.u64 	%rd3, [DIFFUSION_UPDATE_THEN_EVAPORATION_param_5];
	mov.u32 	%r6, %ctaid.x;
	mov.u32 	%r7, %ntid.x;
	mov.u32 	%r8, %tid.x;
	mad.lo.s32 	%r1, %r6, %r7, %r8;
	mov.u32 	%r9, %ctaid.y;
	mov.u32 	%r10, %ntid.y;
	mov.u32 	%r11, %tid.y;
	mad.lo.s32 	%r12, %r9, %r10, %r11;
	setp.ge.s32 	%p1, %r1, %r3;
	setp.ge.s32 	%p2, %r12, %r4;
	or.pred  	%p3, %p1, %p2;
	@%p3 bra 	$L__BB2_2;
	cvta.to.global.u64 	%rd4, %rd2;
	cvta.to.global.u64 	%rd5, %rd1;
	mad.lo.s32 	%r13, %r12, %r3, %r1;
	mul.wide.s32 	%rd6, %r13, 4;
	add.s64 	%rd7, %rd5, %rd6;
	shl.b32 	%r14, %r13, 3;
	ld.global.f32 	%f2, [%rd7];
	cvta.to.global.u64 	%rd8, %rd3;
	mul.wide.s32 	%rd9, %r14, 4;
	add.s64 	%rd10, %rd8, %rd9;
	ld.global.u32 	%r15, [%rd10];
	mul.wide.s32 	%rd11, %r15, 4;
	add.s64 	%rd12, %rd4, %rd11;
	ld.global.f32 	%f3, [%rd12];
	add.f32 	%f4, %f3, 0f00000000;
	ld.global.u32 	%r16, [%rd10+4];
	mul.wide.s32 	%rd13, %r16, 4;
	add.s64 	%rd14, %rd4, %rd13;
	ld.global.f32 	%f5, [%rd14];
	add.f32 	%f6, %f4, %f5;
	ld.global.u32 	%r17, [%rd10+8];
	mul.wide.s32 	%rd15, %r17, 4;
	add.s64 	%rd16, %rd4, %rd15;
	ld.global.f32 	%f7, [%rd16];
	add.f32 	%f8, %f6, %f7;
	ld.global.u32 	%r18, [%rd10+12];
	mul.wide.s32 	%rd17, %r18, 4;
	add.s64 	%rd18, %rd4, %rd17;
	ld.global.f32 	%f9, [%rd18];
	add.f32 	%f10, %f8, %f9;
	ld.global.u32 	%r19, [%rd10+16];
	mul.wide.s32 	%rd19, %r19, 4;
	add.s64 	%rd20, %rd4, %rd19;
	ld.global.f32 	%f11, [%rd20];
	add.f32 	%f12, %f10, %f11;
	ld.global.u32 	%r20, [%rd10+20];
	mul.wide.s32 	%rd21, %r20, 4;
	add.s64 	%rd22, %rd4, %rd21;
	ld.global.f32 	%f13, [%rd22];
	add.f32 	%f14, %f12, %f13;
	ld.global.u32 	%r21, [%rd10+24];
	mul.wide.s32 	%rd23, %r21, 4;
	add.s64 	%rd24, %rd4, %rd23;
	ld.global.f32 	%f15, [%rd24];
	add.f32 	%f16, %f14, %f15;
	ld.global.u32 	%r22, [%rd10+28];
	mul.wide.s32 	%rd25, %r22, 4;
	add.s64 	%rd26, %rd4, %rd25;
	ld.global.f32 	%f17, [%rd26];
	add.f32 	%f18, %f16, %f17;
	add.f32 	%f19, %f2, %f18;
	mul.f32 	%f20, %f1, %f19;
	sub.f32 	%f21, %f19, %f20;
	st.global.f32 	[%rd7], %f21;
$L__BB2_2:
	ret;

}


// ===== COMPILED SASS (sm_100) =====

	.target	sm_100

	.elftype	@"ET_EXEC"


//--------------------- .note.nv.tkinfo           --------------------------
	.section	.note.nv.tkinfo,"",@"SHT_NOTE"
	.sectionflags	@"SHF_NOTE_NV_TKINFO"
	.tkinfo
        /*0018*/ 	.word	0x00000002
        /*0030*/ 	.string	""
        /*0030*/ 	.string	"ptxas"
        /*0030*/ 	.string	"Cuda compilation tools, release 13.0, V13.0.88"
        /*0030*/ 	.string	"Build cuda_13.0.r13.0/compiler.36424714_0"
        /*0030*/ 	.string	"-arch sm_100 -m 64 "



//--------------------- .note.nv.cuinfo           --------------------------
	.section	.note.nv.cuinfo,"",@"SHT_NOTE"
	.sectionflags	@"SHF_NOTE_NV_CUINFO"
        /*0018*/ 	.short	0x0002
        /*001a*/ 	.short	0x0064
        /*001c*/ 	.short	0x0082
	.zero		2


//--------------------- .nv.info                  --------------------------
	.section	.nv.info,"",@"SHT_CUDA_INFO"
	.align	4


	//----- nvinfo : EIATTR_REGCOUNT
	.align		4
        /*0000*/ 	.byte	0x04, 0x2f
        /*0002*/ 	.short	(.L_1 - .L_0)
	.align		4
.L_0:
        /*0004*/ 	.word	index@(DIFFUSION_TO_TMP)
        /*0008*/ 	.word	0x0000000c


	//----- nvinfo : EIATTR_FRAME_SIZE
	.align		4
.L_1:
        /*000c*/ 	.byte	0x04, 0x11
        /*000e*/ 	.short	(.L_3 - .L_2)
	.align		4
.L_2:
        /*0010*/ 	.word	index@(DIFFUSION_TO_TMP)
        /*0014*/ 	.word	0x00000000


	//----- nvinfo : EIATTR_REGCOUNT
	.align		4
.L_3:
        /*0018*/ 	.byte	0x04, 0x2f
        /*001a*/ 	.short	(.L_5 - .L_4)
	.align		4
.L_4:
        /*001c*/ 	.word	index@(DIFFUSION_UPDATE)
        /*0020*/ 	.word	0x0000001c


	//----- nvinfo : EIATTR_FRAME_SIZE
	.align		4
.L_5:
        /*0024*/ 	.byte	0x04, 0x11
        /*0026*/ 	.short	(.L_7 - .L_6)
	.align		4
.L_6:
        /*0028*/ 	.word	index@(DIFFUSION_UPDATE)
        /*002c*/ 	.word	0x00000000


	//----- nvinfo : EIATTR_REGCOUNT
	.align		4
.L_7:
        /*0030*/ 	.byte	0x04, 0x2f
        /*0032*/ 	.short	(.L_9 - .L_8)
	.align		4
.L_8:
        /*0034*/ 	.word	index@(DIFFUSION_UPDATE_THEN_EVAPORATION)
        /*0038*/ 	.word	0x0000001c


	//----- nvinfo : EIATTR_FRAME_SIZE
	.align		4
.L_9:
        /*003c*/ 	.byte	0x04, 0x11
        /*003e*/ 	.short	(.L_11 - .L_10)
	.align		4
.L_10:
        /*0040*/ 	.word	index@(DIFFUSION_UPDATE_THEN_EVAPORATION)
        /*0044*/ 	.word	0x00000000


	//----- nvinfo : EIATTR_MIN_STACK_SIZE
	.align		4
.L_11:
        /*0048*/ 	.byte	0x04, 0x12
        /*004a*/ 	.short	(.L_13 - .L_12)
	.align		4
.L_12:
        /*004c*/ 	.word	index@(DIFFUSION_UPDATE_THEN_EVAPORATION)
        /*0050*/ 	.word	0x00000000


	//----- nvinfo : EIATTR_MIN_STACK_SIZE
	.align		4
.L_13:
        /*0054*/ 	.byte	0x04, 0x12
        /*0056*/ 	.short	(.L_15 - .L_14)
	.align		4
.L_14:
        /*0058*/ 	.word	index@(DIFFUSION_UPDATE)
        /*005c*/ 	.word	0x00000000


	//----- nvinfo : EIATTR_MIN_STACK_SIZE
	.align		4
.L_15:
        /*0060*/ 	.byte	0x04, 0x12
        /*0062*/ 	.short	(.L_17 - .L_16)
	.align		4
.L_16:
        /*0064*/ 	.word	index@(DIFFUSION_TO_TMP)
        /*0068*/ 	.word	0x00000000
.L_17:


//--------------------- .nv.compat                --------------------------
	.section	.nv.compat,"",@"SHT_CUDA_COMPAT_INFO"
	.align	4
        /*0000*/ 	.byte	0x02, 0x09, 0x00, 0x00, 0x02, 0x02, 0x01, 0x00, 0x02, 0x05, 0x05, 0x00, 0x03, 0x07, 0x01, 0x01
        /*0010*/ 	.byte	0x02, 0x03, 0x00, 0x00, 0x02, 0x06, 0x01, 0x00, 0x04, 0x0b, 0x08, 0x00, 0x09, 0x00, 0x00, 0x00
        /*0020*/ 	.byte	0x00, 0x00, 0x00, 0x00


//--------------------- .nv.info.DIFFUSION_UPDATE_THEN_EVAPORATION --------------------------
	.section	.nv.info.DIFFUSION_UPDATE_THEN_EVAPORATION,"",@"SHT_CUDA_INFO"
	.sectionflags	@""
	.align	4


	//----- nvinfo : EIATTR_CUDA_API_VERSION
	.align		4
        /*0000*/ 	.byte	0x04, 0x37
        /*0002*/ 	.short	(.L_19 - .L_18)
.L_18:
        /*0004*/ 	.word	0x00000082


	//----- nvinfo : EIATTR_KPARAM_INFO
	.align		4
.L_19:
        /*0008*/ 	.byte	0x04, 0x17
        /*000a*/ 	.short	(.L_21 - .L_20)
.L_20:
        /*000c*/ 	.word	0x00000000
        /*0010*/ 	.short	0x0005
        /*0012*/ 	.short	0x0020
        /*0014*/ 	.byte	0x00, 0xf5, 0x21, 0x00


	//----- nvinfo : EIATTR_KPARAM_INFO
	.align		4
.L_21:
        /*0018*/ 	.byte	0x04, 0x17
        /*001a*/ 	.short	(.L_23 - .L_22)
.L_22:
        /*001c*/ 	.word	0x00000000
        /*0020*/ 	.short	0x0004
        /*0022*/ 	.short	0x0018
        /*0024*/ 	.byte	0x00, 0xf0, 0x11, 0x00


	//----- nvinfo : EIATTR_KPARAM_INFO
	.align		4
.L_23:
        /*0028*/ 	.byte	0x04, 0x17
        /*002a*/ 	.short	(.L_25 - .L_24)
.L_24:
        /*002c*/ 	.word	0x00000000
        /*0030*/ 	.short	0x0003
        /*0032*/ 	.short	0x0010
        /*0034*/ 	.byte	0x00, 0xf5, 0x21, 0x00


	//----- nvinfo : EIATTR_KPARAM_INFO
	.align		4
.L_25:
        /*0038*/ 	.byte	0x04, 0x17
        /*003a*/ 	.short	(.L_27 - .L_26)
.L_26:
        /*003c*/ 	.word	0x00000000
        /*0040*/ 	.short	0x0002
        /*0042*/ 	.short	0x0008
        /*0044*/ 	.byte	0x00, 0xf5, 0x21, 0x00


	//----- nvinfo : EIATTR_KPARAM_INFO
	.align		4
.L_27:
        /*0048*/ 	.byte	0x04, 0x17
        /*004a*/ 	.short	(.L_29 - .L_28)
.L_28:
        /*004c*/ 	.word	0x00000000
        /*0050*/ 	.short	0x0001
        /*0052*/ 	.short	0x0004
        /*0054*/ 	.byte	0x00, 0xf0, 0x11, 0x00


	//----- nvinfo : EIATTR_KPARAM_INFO
	.align		4
.L_29:
        /*0058*/ 	.byte	0x04, 0x17
        /*005a*/ 	.short	(.L_31 - .L_30)
.L_30:
        /*005c*/ 	.word	0x00000000
        /*0060*/ 	.short	0x0000
        /*0062*/ 	.short	0x0000
        /*0064*/ 	.byte	0x00, 0xf0, 0x11, 0x00


	//----- nvinfo : EIATTR_SPARSE_MMA_MASK
	.align		4
.L_31:
        /*0068*/ 	.byte	0x03, 0x50
        /*006a*/ 	.short	0x0000


	//----- nvinfo : EIATTR_MAXREG_COUNT
	.align		4
        /*006c*/ 	.byte	0x03, 0x1b
        /*006e*/ 	.short	0x00ff


	//----- nvinfo : EIATTR_MERCURY_ISA_VERSION
	.align		4
        /*0070*/ 	.byte	0x03, 0x5f
        /*0072*/ 	.short	0x0101


	//----- nvinfo : EIATTR_VRC_CTA_INIT_COUNT
	.align		4
        /*0074*/ 	.byte	0x02, 0x4a
	.zero		1
	.zero		1


	//----- nvinfo : EIATTR_EXIT_INSTR_OFFSETS
	.align		4
        /*0078*/ 	.byte	0x04, 0x1c
        /*007a*/ 	.short	(.L_33 - .L_32)


	//   ....[0]....
.L_32:
        /*007c*/ 	.word	0x000000c0


	//   ....[1]....
        /*0080*/ 	.word	0x000003a0


	//----- nvinfo : EIATTR_CBANK_PARAM_SIZE
	.align		4
.L_33:
        /*0084*/ 	.byte	0x03, 0x19
        /*0086*/ 	.short	0x0028


	//----- nvinfo : EIATTR_PARAM_CBANK
	.align		4
        /*0088*/ 	.byte	0x04, 0x0a
        /*008a*/ 	.short	(.L_35 - .L_34)
	.align		4
.L_34:
        /*008c*/ 	.word	index@(.nv.constant0.DIFFUSION_UPDATE_THEN_EVAPORATION)
        /*0090*/ 	.short	0x0380
        /*0092*/ 	.short	0x0028


	//----- nvinfo : EIATTR_SW_WAR
	.align		4
.L_35:
        /*0094*/ 	.byte	0x04, 0x36
        /*0096*/ 	.short	(.L_37 - .L_36)
.L_36:
        /*0098*/ 	.word	0x00000008
.L_37:


//--------------------- .nv.info.DIFFUSION_UPDATE --------------------------
	.section	.nv.info.DIFFUSION_UPDATE,"",@"SHT_CUDA_INFO"
	.sectionflags	@""
	.align	4


	//----- nvinfo : EIATTR_CUDA_API_VERSION
	.align		4
        /*0000*/ 	.byte	0x04, 0x37
        /*0002*/ 	.short	(.L_39 - .L_38)
.L_38:
        /*0004*/ 	.word	0x00000082


	//----- nvinfo : EIATTR_KPARAM_INFO
	.align		4
.L_39:
        /*0008*/ 	.byte	0x04, 0x17
        /*000a*/ 	.short	(.L_41 - .L_40)
.L_40:
        /*000c*/ 	.word	0x00000000
        /*0010*/ 	.short	0x0004
        /*0012*/ 	.short	0x0018
        /*0014*/ 	.byte	0x00, 0xf5, 0x21, 0x00


	//----- nvinfo : EIATTR_KPARAM_INFO
	.align		4
.L_41:
        /*0018*/ 	.byte	0x04, 0x17
        /*001a*/ 	.short	(.L_43 - .L_42)
.L_42:
        /*001c*/ 	.word	0x00000000
        /*0020*/ 	.short	0x0003
        /*0022*/ 	.short	0x0010
        /*0024*/ 	.byte	0x00, 0xf5, 0x21, 0x00


	//----- nvinfo : EIATTR_KPARAM_INFO
	.align		4
.L_43:
        /*0028*/ 	.byte	0x04, 0x17
        /*002a*/ 	.short	(.L_45 - .L_44)
.L_44:
        /*002c*/ 	.word	0x00000000
        /*0030*/ 	.short	0x0002
        /*0032*/ 	.short	0x0008
        /*0034*/ 	.byte	0x00, 0xf5, 0x21, 0x00


	//----- nvinfo : EIATTR_KPARAM_INFO
	.align		4
.L_45:
        /*0038*/ 	.byte	0x04, 0x17
        /*003a*/ 	.short	(.L_47 - .L_46)
.L_46:
        /*003c*/ 	.word	0x00000000
        /*0040*/ 	.short	0x0001
        /*0042*/ 	.short	0x0004
        /*0044*/ 	.byte	0x00, 0xf0, 0x11, 0x00


	//----- nvinfo : EIATTR_KPARAM_INFO
	.align		4
.L_47:
        /*0048*/ 	.byte	0x04, 0x17
        /*004a*/ 	.short	(.L_49 - .L_48)
.L_48:
        /*004c*/ 	.word	0x00000000
        /*0050*/ 	.short	0x0000
        /*0052*/ 	.short	0x0000
        /*0054*/ 	.byte	0x00, 0xf0, 0x11, 0x00


	//----- nvinfo : EIATTR_SPARSE_MMA_MASK
	.align		4
.L_49:
        /*0058*/ 	.byte	0x03, 0x50
        /*005a*/ 	.short	0x0000


	//----- nvinfo : EIATTR_MAXREG_COUNT
	.align		4
        /*005c*/ 	.byte	0x03, 0x1b
        /*005e*/ 	.short	0x00ff


	//----- nvinfo : EIATTR_MERCURY_ISA_VERSION
	.align		4
        /*0060*/ 	.byte	0x03, 0x5f
        /*0062*/ 	.short	0x0101


	//----- nvinfo : EIATTR_VRC_CTA_INIT_COUNT
	.align		4
        /*0064*/ 	.byte	0x02, 0x4a
	.zero		1
	.zero		1


	//----- nvinfo : EIATTR_EXIT_INSTR_OFFSETS
	.align		4
        /*0068*/ 	.byte	0x04, 0x1c
        /*006a*/ 	.short	(.L_51 - .L_50)


	//   ....[0]....
.L_50:
        /*006c*/ 	.word	0x000000c0


	//   ....[1]....
        /*0070*/ 	.word	0x00000380


	//----- nvinfo : EIATTR_CBANK_PARAM_SIZE
	.align		4
.L_51:
        /*0074*/ 	.byte	0x03, 0x19
        /*0076*/ 	.short	0x0020


	//----- nvinfo : EIATTR_PARAM_CBANK
	.align		4
        /*0078*/ 	.byte	0x04, 0x0a
        /*007a*/ 	.short	(.L_53 - .L_52)
	.align		4
.L_52:
        /*007c*/ 	.word	index@(.nv.constant0.DIFFUSION_UPDATE)
        /*0080*/ 	.short	0x0380
        /*0082*/ 	.short	0x0020


	//----- nvinfo : EIATTR_SW_WAR
	.align		4
.L_53:
        /*0084*/ 	.byte	0x04, 0x36
        /*0086*/ 	.short	(.L_55 - .L_54)
.L_54:
        /*0088*/ 	.word	0x00000008
.L_55:


//--------------------- .nv.info.DIFFUSION_TO_TMP --------------------------
	.section	.nv.info.DIFFUSION_TO_TMP,"",@"SHT_CUDA_INFO"
	.sectionflags	@""
	.align	4


	//----- nvinfo : EIATTR_CUDA_API_VERSION
	.align		4
        /*0000*/ 	.byte	0x04, 0x37
        /*0002*/ 	.short	(.L_57 - .L_56)
.L_56:
        /*0004*/ 	.word	0x00000082


	//----- nvinfo : EIATTR_KPARAM_INFO
	.align		4
.L_57:
        /*0008*/ 	.byte	0x04, 0x17
        /*000a*/ 	.short	(.L_59 - .L_58)
.L_58:
        /*000c*/ 	.word	0x00000000
        /*0010*/ 	.short	0x0004
        /*0012*/ 	.short	0x0018
        /*0014*/ 	.byte	0x00, 0xf0, 0x11, 0x00


	//----- nvinfo : EIATTR_KPARAM_INFO
	.align		4
.L_59:
        /*0018*/ 	.byte	0x04, 0x17
        /*001a*/ 	.short	(.L_61 - .L_60)
.L_60:
        /*001c*/ 	.word	0x00000000
        /*0020*/ 	.short	0x0003
        /*0022*/ 	.short	0x0010
        /*0024*/ 	.byte	0x00, 0xf5, 0x21, 0x00


	//----- nvinfo : EIATTR_KPARAM_INFO
	.align		4
.L_61:
        /*0028*/ 	.byte	0x04, 0x17
        /*002a*/ 	.short	(.L_63 - .L_62)
.L_62:
        /*002c*/ 	.word	0x00000000
        /*0030*/ 	.short	0x0002
        /*0032*/ 	.short	0x0008
        /*0034*/ 	.byte	0x00, 0xf5, 0x21, 0x00


	//----- nvinfo : EIATTR_KPARAM_INFO
	.align		4
.L_63:
        /*0038*/ 	.byte	0x04, 0x17
        /*003a*/ 	.short	(.L_65 - .L_64)
.L_64:
        /*003c*/ 	.word	0x00000000
        /*0040*/ 	.short	0x0001
        /*0042*/ 	.short	0x0004
        /*0044*/ 	.byte	0x00, 0xf0, 0x11, 0x00


	//----- nvinfo : EIATTR_KPARAM_INFO
	.align		4
.L_65:
        /*0048*/ 	.byte	0x04, 0x17
        /*004a*/ 	.short	(.L_67 - .L_66)
.L_66:
        /*004c*/ 	.word	0x00000000
        /*0050*/ 	.short	0x0000
        /*0052*/ 	.short	0x0000
        /*0054*/ 	.byte	0x00, 0xf0, 0x11, 0x00


	//----- nvinfo : EIATTR_SPARSE_MMA_MASK
	.align		4
.L_67:
        /*0058*/ 	.byte	0x03, 0x50
        /*005a*/ 	.short	0x0000


	//----- nvinfo : EIATTR_MAXREG_COUNT
	.align		4
        /*005c*/ 	.byte	0x03, 0x1b
        /*005e*/ 	.short	0x00ff


	//----- nvinfo : EIATTR_MERCURY_ISA_VERSION
	.align		4
        /*0060*/ 	.byte	0x03, 0x5f
        /*0062*/ 	.short	0x0101


	//----- nvinfo : EIATTR_VRC_CTA_INIT_COUNT
	.align		4
        /*0064*/ 	.byte	0x02, 0x4a
	.zero		1
	.zero		1


	//----- nvinfo : EIATTR_EXIT_INSTR_OFFSETS
	.align		4
        /*0068*/ 	.byte	0x04, 0x1c
        /*006a*/ 	.short	(.L_69 - .L_68)


	//   ....[0]....
.L_68:
        /*006c*/ 	.word	0x000000c0


	//   ....[1]....
        /*0070*/ 	.word	0x000001a0


	//----- nvinfo : EIATTR_CBANK_PARAM_SIZE
	.align		4
.L_69:
        /*0074*/ 	.byte	0x03, 0x19
        /*0076*/ 	.short	0x001c


	//----- nvinfo : EIATTR_PARAM_CBANK
	.align		4
        /*0078*/ 	.byte	0x04, 0x0a
        /*007a*/ 	.short	(.L_71 - .L_70)
	.align		4
.L_70:
        /*007c*/ 	.word	index@(.nv.constant0.DIFFUSION_TO_TMP)
        /*0080*/ 	.short	0x0380
        /*0082*/ 	.short	0x001c


	//----- nvinfo : EIATTR_SW_WAR
	.align		4
.L_71:
        /*0084*/ 	.byte	0x04, 0x36
        /*0086*/ 	.short	(.L_73 - .L_72)
.L_72:
        /*0088*/ 	.word	0x00000008
.L_73:


//--------------------- .nv.callgraph             --------------------------
	.section	.nv.callgraph,"",@"SHT_CUDA_CALLGRAPH"
	.align	4
	.sectionentsize	8
	.align		4
        /*0000*/ 	.word	0x00000000
	.align		4
        /*0004*/ 	.word	0xffffffff
	.align		4
        /*0008*/ 	.word	0x00000000
	.align		4
        /*000c*/ 	.word	0xfffffffe
	.align		4
        /*0010*/ 	.word	0x00000000
	.align		4
        /*0014*/ 	.word	0xfffffffd
	.align		4
        /*0018*/ 	.word	0x00000000
	.align		4
        /*001c*/ 	.word	0xfffffffc


//--------------------- .text.DIFFUSION_UPDATE_THEN_EVAPORATION --------------------------
	.section	.text.DIFFUSION_UPDATE_THEN_EVAPORATION,"ax",@progbits
	.align	128
        .global         DIFFUSION_UPDATE_THEN_EVAPORATION
        .type           DIFFUSION_UPDATE_THEN_EVAPORATION,@function
        .size           DIFFUSION_UPDATE_THEN_EVAPORATION,(.L_x_3 - DIFFUSION_UPDATE_THEN_EVAPORATION)
        .other          DIFFUSION_UPDATE_THEN_EVAPORATION,@"STO_CUDA_ENTRY STV_DEFAULT"
DIFFUSION_UPDATE_THEN_EVAPORATION:
.text.DIFFUSION_UPDATE_THEN_EVAPORATION:
[----:B------:R-:W-:Y:S01]  /*0000*/  LDC R1, c[0x0][0x37c] ;  /* 0x0000df00ff017b82 */ /* 0x000fe20000000800 */
[----:B------:R-:W0:Y:S07]  /*0010*/  S2R R3, SR_TID.Y ;  /* 0x0000000000037919 */ /* 0x000e2e0000002200 */
[----:B------:R-:W1:Y:S01]  /*0020*/  LDC R7, c[0x0][0x360] ;  /* 0x0000d800ff077b82 */ /* 0x000e620000000800 */
[----:B------:R-:W2:Y:S01]  /*0030*/  LDCU.64 UR6, c[0x0][0x380] ;  /* 0x00007000ff0677ac */ /* 0x000ea20008000a00 */
[----:B------:R-:W1:Y:S06]  /*0040*/  S2R R2, SR_TID.X ;  /* 0x0000000000027919 */ /* 0x000e6c0000002100 */
[----:B------:R-:W0:Y:S08]  /*0050*/  S2UR UR5, SR_CTAID.Y ;  /* 0x00000000000579c3 */ /* 0x000e300000002600 */
[----:B------:R-:W0:Y:S08]  /*0060*/  LDC R0, c[0x0][0x364] ;  /* 0x0000d900ff007b82 */ /* 0x000e300000000800 */
[----:B------:R-:W1:Y:S01]  /*0070*/  S2UR UR4, SR_CTAID.X ;  /* 0x00000000000479c3 */ /* 0x000e620000002500 */
[----:B0-----:R-:W-:-:S05]  /*0080*/  IMAD R0, R0, UR5, R3 ;  /* 0x0000000500007c24 */ /* 0x001fca000f8e0203 */
[----:B--2---:R-:W-:Y:S01]  /*0090*/  ISETP.GE.AND P0, PT, R0, UR7, PT ;  /* 0x0000000700007c0c */ /* 0x004fe2000bf06270 */
[----:B-1----:R-:W-:-:S05]  /*00a0*/  IMAD R7, R7, UR4, R2 ;  /* 0x0000000407077c24 */ /* 0x002fca000f8e0202 */
[----:B------:R-:W-:-:S13]  /*00b0*/  ISETP.GE.OR P0, PT, R7, UR6, P0 ;  /* 0x0000000607007c0c */ /* 0x000fda0008706670 */
[----:B------:R-:W-:Y:S05]  /*00c0*/  @P0 EXIT ;  /* 0x000000000000094d */ /* 0x000fea0003800000 */
[----:B------:R-:W0:Y:S01]  /*00d0*/  LDC.64 R12, c[0x0][0x3a0] ;  /* 0x0000e800ff0c7b82 */ /* 0x000e220000000a00 */
[----:B------:R-:W1:Y:S01]  /*00e0*/  LDCU.64 UR4, c[0x0][0x358] ;  /* 0x00006b00ff0477ac */ /* 0x000e620008000a00 */
[----:B------:R-:W-:Y:S01]  /*00f0*/  IMAD R7, R0, UR6, R7 ;  /* 0x0000000600077c24 */ /* 0x000fe2000f8e0207 */
[----:B------:R-:W2:Y:S04]  /*0100*/  LDCU UR7, c[0x0][0x398] ;  /* 0x00007300ff0777ac */ /* 0x000ea80008000800 */
[----:B------:R-:W-:Y:S01]  /*0110*/  SHF.L.U32 R3, R7, 0x3, RZ ;  /* 0x0000000307037819 */ /* 0x000fe200000006ff */
[----:B------:R-:W3:Y:S04]  /*0120*/  LDC.64 R4, c[0x0][0x388] ;  /* 0x0000e200ff047b82 */ /* 0x000ee80000000a00 */
[----:B0-----:R-:W-:-:S04]  /*0130*/  IMAD.WIDE R12, R3, 0x4, R12 ;  /* 0x00000004030c7825 */ /* 0x001fc800078e020c */
[----:B------:R-:W0:Y:S01]  /*0140*/  LDC.64 R2, c[0x0][0x390] ;  /* 0x0000e400ff027b82 */ /* 0x000e220000000a00 */
[----:B-1----:R-:W0:Y:S04]  /*0150*/  LDG.E R15, desc[UR4][R12.64] ;  /* 0x000000040c0f7981 */ /* 0x002e28000c1e1900 */
[----:B------:R-:W4:Y:S04]  /*0160*/  LDG.E R17, desc[UR4][R12.64+0x4] ;  /* 0x000004040c117981 */ /* 0x000f28000c1e1900 */
[----:B------:R-:W5:Y:S04]  /*0170*/  LDG.E R19, desc[UR4][R12.64+0x8] ;  /* 0x000008040c137981 */ /* 0x000f68000c1e1900 */
[----:B------:R-:W2:Y:S04]  /*0180*/  LDG.E R21, desc[UR4][R12.64+0xc] ;  /* 0x00000c040c157981 */ /* 0x000ea8000c1e1900 */
[----:B------:R-:W2:Y:S04]  /*0190*/  LDG.E R23, desc[UR4][R12.64+0x10] ;  /* 0x000010040c177981 */ /* 0x000ea8000c1e1900 */
[----:B------:R-:W2:Y:S04]  /*01a0*/  LDG.E R25, desc[UR4][R12.64+0x14] ;  /* 0x000014040c197981 */ /* 0x000ea8000c1e1900 */
[----:B------:R-:W2:Y:S04]  /*01b0*/  LDG.E R9, desc[UR4][R12.64+0x18] ;  /* 0x000018040c097981 */ /* 0x000ea8000c1e1900 */
[----:B------:R1:W2:Y:S01]  /*01c0*/  LDG.E R11, desc[UR4][R12.64+0x1c] ;  /* 0x00001c040c0b7981 */ /* 0x0002a2000c1e1900 */
[----:B---3--:R-:W-:-:S05]  /*01d0*/  IMAD.WIDE R4, R7, 0x4, R4 ;  /* 0x0000000407047825 */ /* 0x008fca00078e0204 */
[----:B------:R-:W3:Y:S01]  /*01e0*/  LDG.E R7, desc[UR4][R4.64] ;  /* 0x0000000404077981 */ /* 0x000ee2000c1e1900 */
[----:B0-----:R-:W-:-:S04]  /*01f0*/  IMAD.WIDE R14, R15, 0x4, R2 ;  /* 0x000000040f0e7825 */ /* 0x001fc800078e0202 */
[--C-:B----4-:R-:W-:Y:S01]  /*0200*/  IMAD.WIDE R16, R17, 0x4, R2.reuse ;  /* 0x0000000411107825 */ /* 0x110fe200078e0202 */
[----:B------:R-:W4:Y:S03]  /*0210*/  LDG.E R0, desc[UR4][R14.64] ;  /* 0x000000040e007981 */ /* 0x000f26000c1e1900 */
[--C-:B-----5:R-:W-:Y:S01]  /*0220*/  IMAD.WIDE R18, R19, 0x4, R2.reuse ;  /* 0x0000000413127825 */ /* 0x120fe200078e0202 */
[----:B------:R-:W5:Y:S03]  /*0230*/  LDG.E R6, desc[UR4][R16.64] ;  /* 0x0000000410067981 */ /* 0x000f66000c1e1900 */
[--C-:B--2---:R-:W-:Y:S01]  /*0240*/  IMAD.WIDE R20, R21, 0x4, R2.reuse ;  /* 0x0000000415147825 */ /* 0x104fe200078e0202 */
[----:B------:R-:W2:Y:S03]  /*0250*/  LDG.E R8, desc[UR4][R18.64] ;  /* 0x0000000412087981 */ /* 0x000ea6000c1e1900 */
[--C-:B------:R-:W-:Y:S01]  /*0260*/  IMAD.WIDE R22, R23, 0x4, R2.reuse ;  /* 0x0000000417167825 */ /* 0x100fe200078e0202 */
[----:B------:R-:W3:Y:S03]  /*0270*/  LDG.E R10, desc[UR4][R20.64] ;  /* 0x00000004140a7981 */ /* 0x000ee6000c1e1900 */
[----:B-1----:R-:W-:-:S02]  /*0280*/  IMAD.WIDE R12, R25, 0x4, R2 ;  /* 0x00000004190c7825 */ /* 0x002fc400078e0202 */
[----:B------:R-:W3:Y:S02]  /*0290*/  LDG.E R22, desc[UR4][R22.64] ;  /* 0x0000000416167981 */ /* 0x000ee4000c1e1900 */
[--C-:B------:R-:W-:Y:S02]  /*02a0*/  IMAD.WIDE R24, R9, 0x4, R2.reuse ;  /* 0x0000000409187825 */ /* 0x100fe400078e0202 */
[----:B------:R-:W3:Y:S02]  /*02b0*/  LDG.E R12, desc[UR4][R12.64] ;  /* 0x000000040c0c7981 */ /* 0x000ee4000c1e1900 */
[----:B------:R-:W-:Y:S02]  /*02c0*/  IMAD.WIDE R2, R11, 0x4, R2 ;  /* 0x000000040b027825 */ /* 0x000fe400078e0202 */
[----:B------:R-:W3:Y:S04]  /*02d0*/  LDG.E R24, desc[UR4][R24.64] ;  /* 0x0000000418187981 */ /* 0x000ee8000c1e1900 */
[----:B------:R-:W3:Y:S01]  /*02e0*/  LDG.E R2, desc[UR4][R2.64] ;  /* 0x0000000402027981 */ /* 0x000ee2000c1e1900 */
[----:B----4-:R-:W-:-:S04]  /*02f0*/  FADD R9, RZ, R0 ;  /* 0x00000000ff097221 */ /* 0x010fc80000000000 */
[----:B-----5:R-:W-:-:S04]  /*0300*/  FADD R9, R9, R6 ;  /* 0x0000000609097221 */ /* 0x020fc80000000000 */
[----:B--2---:R-:W-:-:S04]  /*0310*/  FADD R9, R9, R8 ;  /* 0x0000000809097221 */ /* 0x004fc80000000000 */
[----:B---3--:R-:W-:-:S04]  /*0320*/  FADD R9, R9, R10 ;  /* 0x0000000a09097221 */ /* 0x008fc80000000000 */
[----:B------:R-:W-:-:S04]  /*0330*/  FADD R9, R9, R22 ;  /* 0x0000001609097221 */ /* 0x000fc80000000000 */
[----:B------:R-:W-:-:S04]  /*0340*/  FADD R9, R9, R12 ;  /* 0x0000000c09097221 */ /* 0x000fc80000000000 */
[----:B------:R-:W-:-:S04]  /*0350*/  FADD R9, R9, R24 ;  /* 0x0000001809097221 */ /* 0x000fc80000000000 */
[----:B------:R-:W-:-:S04]  /*0360*/  FADD R0, R9, R2 ;  /* 0x0000000209007221 */ /* 0x000fc80000000000 */
[----:B------:R-:W-:-:S04]  /*0370*/  FADD R0, R7, R0 ;  /* 0x0000000007007221 */ /* 0x000fc80000000000 */
[----:B------:R-:W-:-:S05]  /*0380*/  FFMA R3, -R0, UR7, R0 ;  /* 0x0000000700037c23 */ /* 0x000fca0008000100 */
[----:B------:R-:W-:Y:S01]  /*0390*/  STG.E desc[UR4][R4.64], R3 ;  /* 0x0000000304007986 */ /* 0x000fe2000c101904 */
[----:B------:R-:W-:Y:S05]  /*03a0*/  EXIT ;  /* 0x000000000000794d */ /* 0x000fea0003800000 */
.L_x_0:
[----:B------:R-:W-:-:S00]  /*03b0*/  BRA `(.L_x_0) ;  /* 0xfffffffc00fc7947 */ /* 0x000fc0000383ffff */
[----:B------:R-:W-:-:S00]  /*03c0*/  NOP ;  /* 0x0000000000007918 */ /* 0x000fc00000000000 */
        /* <DEDUP_REMOVED lines=11> */
.L_x_3:


//--------------------- .text.DIFFUSION_UPDATE    --------------------------
	.section	.text.DIFFUSION_UPDATE,"ax",@progbits
	.align	128
        .global         DIFFUSION_UPDATE
        .type           DIFFUSION_UPDATE,@function
        .size           DIFFUSION_UPDATE,(.L_x_4 - DIFFUSION_UPDATE)
        .other          DIFFUSION_UPDATE,@"STO_CUDA_ENTRY STV_DEFAULT"
DIFFUSION_UPDATE:
.text.DIFFUSION_UPDATE:
        /* <DEDUP_REMOVED lines=15> */
[----:B------:R-:W-:-:S05]  /*00f0*/  IMAD R7, R0, UR6, R7 ;  /* 0x0000000600077c24 */ /* 0x000fca000f8e0207 */
[----:B------:R-:W-:Y:S01]  /*0100*/  SHF.L.U32 R3, R7, 0x3, RZ ;  /* 0x0000000307037819 */ /* 0x000fe200000006ff */
[----:B------:R-:W2:Y:S04]  /*0110*/  LDC.64 R4, c[0x0][0x388] ;  /* 0x0000e200ff047b82 */ /* 0x000ea80000000a00 */
[----:B0-----:R-:W-:-:S04]  /*0120*/  IMAD.WIDE R12, R3, 0x4, R12 ;  /* 0x00000004030c7825 */ /* 0x001fc800078e020c */
[----:B------:R-:W0:Y:S01]  /*0130*/  LDC.64 R2, c[0x0][0x390] ;  /* 0x0000e400ff027b82 */ /* 0x000e220000000a00 */
[----:B-1----:R-:W0:Y:S04]  /*0140*/  LDG.E R15, desc[UR4][R12.64] ;  /* 0x000000040c0f7981 */ /* 0x002e28000c1e1900 */
[----:B------:R-:W3:Y:S04]  /*0150*/  LDG.E R17, desc[UR4][R12.64+0x4] ;  /* 0x000004040c117981 */ /* 0x000ee8000c1e1900 */
[----:B------:R-:W4:Y:S04]  /*0160*/  LDG.E R19, desc[UR4][R12.64+0x8] ;  /* 0x000008040c137981 */ /* 0x000f28000c1e1900 */
[----:B------:R-:W5:Y:S04]  /*0170*/  LDG.E R21, desc[UR4][R12.64+0xc] ;  /* 0x00000c040c157981 */ /* 0x000f68000c1e1900 */
[----:B------:R-:W5:Y:S04]  /*0180*/  LDG.E R23, desc[UR4][R12.64+0x10] ;  /* 0x000010040c177981 */ /* 0x000f68000c1e1900 */
[----:B------:R-:W5:Y:S04]  /*0190*/  LDG.E R25, desc[UR4][R12.64+0x14] ;  /* 0x000014040c197981 */ /* 0x000f68000c1e1900 */
[----:B------:R-:W5:Y:S04]  /*01a0*/  LDG.E R9, desc[UR4][R12.64+0x18] ;  /* 0x000018040c097981 */ /* 0x000f68000c1e1900 */
[----:B------:R1:W5:Y:S01]  /*01b0*/  LDG.E R11, desc[UR4][R12.64+0x1c] ;  /* 0x00001c040c0b7981 */ /* 0x000362000c1e1900 */
[----:B--2---:R-:W-:-:S04]  /*01c0*/  IMAD.WIDE R4, R7, 0x4, R4 ;  /* 0x0000000407047825 */ /* 0x004fc800078e0204 */
[----:B0-----:R-:W-:-:S04]  /*01d0*/  IMAD.WIDE R14, R15, 0x4, R2 ;  /* 0x000000040f0e7825 */ /* 0x001fc800078e0202 */
[--C-:B---3--:R-:W-:Y:S01]  /*01e0*/  IMAD.WIDE R16, R17, 0x4, R2.reuse ;  /* 0x0000000411107825 */ /* 0x108fe200078e0202 */
[----:B------:R-:W2:Y:S03]  /*01f0*/  LDG.E R0, desc[UR4][R14.64] ;  /* 0x000000040e007981 */ /* 0x000ea6000c1e1900 */
[--C-:B----4-:R-:W-:Y:S01]  /*0200*/  IMAD.WIDE R18, R19, 0x4, R2.reuse ;  /* 0x0000000413127825 */ /* 0x110fe200078e0202 */
[----:B------:R-:W3:Y:S03]  /*0210*/  LDG.E R6, desc[UR4][R16.64] ;  /* 0x0000000410067981 */ /* 0x000ee6000c1e1900 */
[--C-:B-----5:R-:W-:Y:S01]  /*0220*/  IMAD.WIDE R20, R21, 0x4, R2.reuse ;  /* 0x0000000415147825 */ /* 0x120fe200078e0202 */
[----:B------:R-:W4:Y:S03]  /*0230*/  LDG.E R8, desc[UR4][R18.64] ;  /* 0x0000000412087981 */ /* 0x000f26000c1e1900 */
[--C-:B------:R-:W-:Y:S01]  /*0240*/  IMAD.WIDE R22, R23, 0x4, R2.reuse ;  /* 0x0000000417167825 */ /* 0x100fe200078e0202 */
[----:B------:R-:W5:Y:S03]  /*0250*/  LDG.E R10, desc[UR4][R20.64] ;  /* 0x00000004140a7981 */ /* 0x000f66000c1e1900 */
[--C-:B-1----:R-:W-:Y:S01]  /*0260*/  IMAD.WIDE R12, R25, 0x4, R2.reuse ;  /* 0x00000004190c7825 */ /* 0x102fe200078e0202 */
[----:B------:R-:W5:Y:S04]  /*0270*/  LDG.E R14, desc[UR4][R4.64] ;  /* 0x00000004040e7981 */ /* 0x000f68000c1e1900 */
[----:B------:R-:W5:Y:S01]  /*0280*/  LDG.E R22, desc[UR4][R22.64] ;  /* 0x0000000416167981 */ /* 0x000f62000c1e1900 */
[----:B------:R-:W-:-:S03]  /*0290*/  IMAD.WIDE R24, R9, 0x4, R2 ;  /* 0x0000000409187825 */ /* 0x000fc600078e0202 */
[----:B------:R-:W5:Y:S01]  /*02a0*/  LDG.E R12, desc[UR4][R12.64] ;  /* 0x000000040c0c7981 */ /* 0x000f62000c1e1900 */
[----:B------:R-:W-:-:S03]  /*02b0*/  IMAD.WIDE R2, R11, 0x4, R2 ;  /* 0x000000040b027825 */ /* 0x000fc600078e0202 */
[----:B------:R-:W5:Y:S04]  /*02c0*/  LDG.E R24, desc[UR4][R24.64] ;  /* 0x0000000418187981 */ /* 0x000f68000c1e1900 */
[----:B------:R-:W5:Y:S01]  /*02d0*/  LDG.E R2, desc[UR4][R2.64] ;  /* 0x0000000402027981 */ /* 0x000f62000c1e1900 */
[----:B--2---:R-:W-:-:S04]  /*02e0*/  FADD R7, RZ, R0 ;  /* 0x00000000ff077221 */ /* 0x004fc80000000000 */
[----:B---3--:R-:W-:-:S04]  /*02f0*/  FADD R7, R7, R6 ;  /* 0x0000000607077221 */ /* 0x008fc80000000000 */
[----:B----4-:R-:W-:-:S04]  /*0300*/  FADD R7, R7, R8 ;  /* 0x0000000807077221 */ /* 0x010fc80000000000 */
[----:B-----5:R-:W-:-:S04]  /*0310*/  FADD R7, R7, R10 ;  /* 0x0000000a07077221 */ /* 0x020fc80000000000 */
[----:B------:R-:W-:-:S04]  /*0320*/  FADD R7, R7, R22 ;  /* 0x0000001607077221 */ /* 0x000fc80000000000 */
[----:B------:R-:W-:-:S04]  /*0330*/  FADD R7, R7, R12 ;  /* 0x0000000c07077221 */ /* 0x000fc80000000000 */
[----:B------:R-:W-:-:S04]  /*0340*/  FADD R7, R7, R24 ;  /* 0x0000001807077221 */ /* 0x000fc80000000000 */
[----:B------:R-:W-:-:S04]  /*0350*/  FADD R7, R7, R2 ;  /* 0x0000000207077221 */ /* 0x000fc80000000000 */
[----:B------:R-:W-:-:S05]  /*0360*/  FADD R7, R7, R14 ;  /* 0x0000000e07077221 */ /* 0x000fca0000000000 */
[----:B------:R-:W-:Y:S01]  /*0370*/  STG.E desc[UR4][R4.64], R7 ;  /* 0x0000000704007986 */ /* 0x000fe2000c101904 */
[----:B------:R-:W-:Y:S05]  /*0380*/  EXIT ;  /* 0x000000000000794d */ /* 0x000fea0003800000 */
.L_x_1:
        /* <DEDUP_REMOVED lines=15> */
.L_x_4:


//--------------------- .text.DIFFUSION_TO_TMP    --------------------------
	.section	.text.DIFFUSION_TO_TMP,"ax",@progbits
	.align	128
        .global         DIFFUSION_TO_TMP
        .type           DIFFUSION_TO_TMP,@function
        .size           DIFFUSION_TO_TMP,(.L_x_5 - DIFFUSION_TO_TMP)
        .other          DIFFUSION_TO_TMP,@"STO_CUDA_ENTRY STV_DEFAULT"
DIFFUSION_TO_TMP:
.text.DIFFUSION_TO_TMP:
        /* <DEDUP_REMOVED lines=16> */
[----:B------:R-:W2:Y:S05]  /*0100*/  LDCU UR7, c[0x0][0x398] ;  /* 0x00007300ff0777ac */ /* 0x000eaa0008000800 */
[----:B------:R-:W3:Y:S01]  /*0110*/  LDC.64 R4, c[0x0][0x390] ;  /* 0x0000e400ff047b82 */ /* 0x000ee20000000a00 */
[----:B0-----:R-:W-:-:S05]  /*0120*/  IMAD.WIDE R2, R7, 0x4, R2 ;  /* 0x0000000407027825 */ /* 0x001fca00078e0202 */
[----:B-1----:R-:W2:Y:S01]  /*0130*/  LDG.E R0, desc[UR4][R2.64] ;  /* 0x0000000402007981 */ /* 0x002ea2000c1e1900 */
[----:B---3--:R-:W-:-:S04]  /*0140*/  IMAD.WIDE R4, R7, 0x4, R4 ;  /* 0x0000000407047825 */ /* 0x008fc800078e0204 */
[----:B--2---:R-:W-:-:S04]  /*0150*/  FMUL R9, R0, UR7 ;  /* 0x0000000700097c20 */ /* 0x004fc80008400000 */
[----:B------:R-:W-:Y:S01]  /*0160*/  FADD R7, R0, -R9 ;  /* 0x8000000900077221 */ /* 0x000fe20000000000 */
[----:B------:R-:W-:-:S04]  /*0170*/  FMUL R9, R9, 0.125 ;  /* 0x3e00000009097820 */ /* 0x000fc80000400000 */
[----:B------:R-:W-:Y:S04]  /*0180*/  STG.E desc[UR4][R2.64], R7 ;  /* 0x0000000702007986 */ /* 0x000fe8000c101904 */
[----:B------:R-:W-:Y:S01]  /*0190*/  STG.E desc[UR4][R4.64], R9 ;  /* 0x0000000904007986 */ /* 0x000fe2000c101904 */
[----:B------:R-:W-:Y:S05]  /*01a0*/  EXIT ;  /* 0x000000000000794d */ /* 0x000fea0003800000 */
.L_x_2:
        /* <DEDUP_REMOVED lines=13> */
.L_x_5:


//--------------------- .nv.shared.reserved.0     --------------------------
	.section	.nv.shared.reserved.0,"aw",@nobits
	.weak		__nv_reservedSMEM_offset_0_alias
	.size		__nv_reservedSMEM_offset_0_alias, 0, 64
	.other		__nv_reservedSMEM_offset_0_alias,@"STO_CUDA_RESERVED_SHARED STV_DEFAULT"
__nv_reservedSMEM_offset_0_alias:
	.zero		0
	.zero		64


//--------------------- .nv.constant0.DIFFUSION_UPDATE_THEN_EVAPORATION --------------------------
	.section	.nv.constant0.DIFFUSION_UPDATE_THEN_EVAPORATION,"a",@progbits
	.sectionflags	@""
	.align	4
.nv.constant0.DIFFUSION_UPDATE_THEN_EVAPORATION:
	.zero		936


//--------------------- .nv.constant0.DIFFUSION_UPDATE --------------------------
	.section	.nv.constant0.DIFFUSION_UPDATE,"a",@progbits
	.sectionflags	@""
	.align	4
.nv.constant0.DIFFUSION_UPDATE:
	.zero		928


//--------------------- .nv.constant0.DIFFUSION_TO_TMP --------------------------
	.section	.nv.constant0.DIFFUSION_TO_TMP,"a",@progbits
	.sectionflags	@""
	.align	4
.nv.constant0.DIFFUSION_TO_TMP:
	.zero		924


//--------------------- SYMBOLS --------------------------

	.type		.nv.reservedSmem.offset0,@object
	.size		.nv.reservedSmem.offset0,0x4
